//
// Generated by NVIDIA NVVM Compiler
//
// Compiler Build ID: CL-36424714
// Cuda compilation tools, release 13.0, V13.0.88
// Based on NVVM 20.0.0
//

.version 9.0
.target sm_100
.address_size 64

	// .globl	_Z13Convolution2DILi16EEvPKfPfiiii
.const .align 4 .b8 ConstKernel[1764];
.extern .shared .align 16 .b8 SharedInput[];

.visible .entry _Z13Convolution2DILi16EEvPKfPfiiii(
	.param .u64 .ptr .align 1 _Z13Convolution2DILi16EEvPKfPfiiii_param_0,
	.param .u64 .ptr .align 1 _Z13Convolution2DILi16EEvPKfPfiiii_param_1,
	.param .u32 _Z13Convolution2DILi16EEvPKfPfiiii_param_2,
	.param .u32 _Z13Convolution2DILi16EEvPKfPfiiii_param_3,
	.param .u32 _Z13Convolution2DILi16EEvPKfPfiiii_param_4,
	.param .u32 _Z13Convolution2DILi16EEvPKfPfiiii_param_5
)
{
	.reg .pred 	%p<23>;
	.reg .b32 	%r<108>;
	.reg .b32 	%f<77>;
	.reg .b64 	%rd<21>;

	ld.param.u64 	%rd2, [_Z13Convolution2DILi16EEvPKfPfiiii_param_0];
	ld.param.u64 	%rd3, [_Z13Convolution2DILi16EEvPKfPfiiii_param_1];
	ld.param.u32 	%r53, [_Z13Convolution2DILi16EEvPKfPfiiii_param_2];
	ld.param.u32 	%r54, [_Z13Convolution2DILi16EEvPKfPfiiii_param_3];
	ld.param.u32 	%r55, [_Z13Convolution2DILi16EEvPKfPfiiii_param_4];
	ld.param.u32 	%r56, [_Z13Convolution2DILi16EEvPKfPfiiii_param_5];
	mov.u32 	%r1, %tid.x;
	mov.u32 	%r2, %tid.y;
	mov.u32 	%r57, %ctaid.x;
	mov.u32 	%r3, %ntid.x;
	mul.lo.s32 	%r4, %r57, %r3;
	add.s32 	%r5, %r4, %r1;
	mov.u32 	%r58, %ctaid.y;
	mov.u32 	%r6, %ntid.y;
	mul.lo.s32 	%r7, %r58, %r6;
	add.s32 	%r8, %r7, %r2;
	shr.u32 	%r59, %r55, 31;
	add.s32 	%r60, %r55, %r59;
	shr.s32 	%r9, %r60, 1;
	neg.s32 	%r10, %r9;
	shr.u32 	%r61, %r56, 31;
	add.s32 	%r62, %r56, %r61;
	shr.s32 	%r11, %r62, 1;
	and.b32  	%r63, %r60, -2;
	add.s32 	%r12, %r63, 16;
	and.b32  	%r64, %r62, -2;
	add.s32 	%r13, %r64, 16;
	setp.ge.s32 	%p1, %r2, %r13;
	@%p1 bra 	$L__BB0_8;
	sub.s32 	%r14, %r7, %r11;
	sub.s32 	%r15, %r4, %r9;
	cvta.to.global.u64 	%rd1, %rd2;
	mov.u32 	%r98, %r2;
$L__BB0_2:
	setp.ge.s32 	%p2, %r1, %r12;
	@%p2 bra 	$L__BB0_7;
	add.s32 	%r17, %r14, %r98;
	mul.lo.s32 	%r18, %r17, %r53;
	mul.lo.s32 	%r19, %r98, %r12;
	mov.u32 	%r99, %r1;
$L__BB0_4:
	setp.ge.s32 	%p3, %r17, %r54;
	add.s32 	%r21, %r15, %r99;
	or.b32  	%r65, %r21, %r17;
	setp.lt.s32 	%p4, %r65, 0;
	setp.ge.s32 	%p5, %r21, %r53;
	or.pred  	%p6, %p3, %p5;
	mov.f32 	%f66, 0f00000000;
	or.pred  	%p7, %p6, %p4;
	@%p7 bra 	$L__BB0_6;
	add.s32 	%r66, %r21, %r18;
	mul.wide.s32 	%rd4, %r66, 4;
	add.s64 	%rd5, %rd1, %rd4;
	ld.global.f32 	%f66, [%rd5];
$L__BB0_6:
	add.s32 	%r67, %r99, %r19;
	shl.b32 	%r68, %r67, 2;
	mov.u32 	%r69, SharedInput;
	add.s32 	%r70, %r69, %r68;
	st.shared.f32 	[%r70], %f66;
	add.s32 	%r99, %r99, %r3;
	setp.lt.s32 	%p8, %r99, %r12;
	@%p8 bra 	$L__BB0_4;
$L__BB0_7:
	add.s32 	%r98, %r98, %r6;
	setp.lt.s32 	%p9, %r98, %r13;
	@%p9 bra 	$L__BB0_2;
$L__BB0_8:
	bar.sync 	0;
	setp.ge.s32 	%p10, %r8, %r54;
	setp.ge.s32 	%p11, %r5, %r53;
	or.pred  	%p12, %p11, %p10;
	mov.f32 	%f75, 0f00000000;
	@%p12 bra 	$L__BB0_25;
	setp.lt.s32 	%p13, %r56, -1;
	@%p13 bra 	$L__BB0_24;
	setp.lt.s32 	%p14, %r55, -1;
	@%p14 bra 	$L__BB0_24;
	abs.s32 	%r71, %r9;
	abs.s32 	%r24, %r11;
	add.s32 	%r25, %r9, %r71;
	add.s32 	%r72, %r25, 1;
	and.b32  	%r26, %r72, 7;
	and.b32  	%r27, %r72, 3;
	and.b32  	%r73, %r72, -8;
	neg.s32 	%r28, %r73;
	shl.b32 	%r74, %r1, 2;
	mov.u32 	%r75, SharedInput;
	add.s32 	%r76, %r74, %r75;
	add.s32 	%r29, %r76, 16;
	neg.s32 	%r100, %r11;
	add.s32 	%r31, %r9, %r1;
	add.s32 	%r32, %r11, %r2;
	mov.f32 	%f75, 0f00000000;
	mov.u64 	%rd16, ConstKernel;
$L__BB0_12:
	mov.u32 	%r33, %r100;
	setp.lt.u32 	%p15, %r25, 7;
	add.s32 	%r34, %r32, %r33;
	mad.lo.s32 	%r35, %r34, %r12, %r31;
	add.s32 	%r77, %r33, %r11;
	mul.lo.s32 	%r102, %r77, %r55;
	add.s32 	%r37, %r102, %r9;
	mov.u32 	%r105, %r10;
	@%p15 bra 	$L__BB0_15;
	mul.lo.s32 	%r78, %r12, %r34;
	shl.b32 	%r79, %r78, 2;
	add.s32 	%r101, %r29, %r79;
	mov.u32 	%r103, %r28;
	mov.u32 	%r105, %r10;
$L__BB0_14:
	.pragma "nounroll";
	ld.shared.f32 	%f22, [%r101+-16];
	mul.wide.s32 	%rd6, %r102, 4;
	add.s64 	%rd8, %rd16, %rd6;
	ld.const.f32 	%f23, [%rd8];
	fma.rn.f32 	%f24, %f22, %f23, %f75;
	ld.shared.f32 	%f25, [%r101+-12];
	ld.const.f32 	%f26, [%rd8+4];
	fma.rn.f32 	%f27, %f25, %f26, %f24;
	ld.shared.f32 	%f28, [%r101+-8];
	ld.const.f32 	%f29, [%rd8+8];
	fma.rn.f32 	%f30, %f28, %f29, %f27;
	ld.shared.f32 	%f31, [%r101+-4];
	ld.const.f32 	%f32, [%rd8+12];
	fma.rn.f32 	%f33, %f31, %f32, %f30;
	ld.shared.f32 	%f34, [%r101];
	ld.const.f32 	%f35, [%rd8+16];
	fma.rn.f32 	%f36, %f34, %f35, %f33;
	ld.shared.f32 	%f37, [%r101+4];
	ld.const.f32 	%f38, [%rd8+20];
	fma.rn.f32 	%f39, %f37, %f38, %f36;
	ld.shared.f32 	%f40, [%r101+8];
	ld.const.f32 	%f41, [%rd8+24];
	fma.rn.f32 	%f42, %f40, %f41, %f39;
	ld.shared.f32 	%f43, [%r101+12];
	ld.const.f32 	%f44, [%rd8+28];
	fma.rn.f32 	%f75, %f43, %f44, %f42;
	add.s32 	%r105, %r105, 8;
	add.s32 	%r103, %r103, 8;
	add.s32 	%r102, %r102, 8;
	add.s32 	%r101, %r101, 32;
	setp.ne.s32 	%p16, %r103, 0;
	@%p16 bra 	$L__BB0_14;
$L__BB0_15:
	setp.eq.s32 	%p17, %r26, 0;
	@%p17 bra 	$L__BB0_23;
	add.s32 	%r80, %r26, -1;
	setp.lt.u32 	%p18, %r80, 3;
	@%p18 bra 	$L__BB0_18;
	add.s32 	%r81, %r35, %r105;
	shl.b32 	%r82, %r81, 2;
	mov.u32 	%r83, SharedInput;
	add.s32 	%r84, %r83, %r82;
	ld.shared.f32 	%f46, [%r84];
	add.s32 	%r85, %r37, %r105;
	mul.wide.s32 	%rd9, %r85, 4;
	add.s64 	%rd11, %rd16, %rd9;
	ld.const.f32 	%f47, [%rd11];
	fma.rn.f32 	%f48, %f46, %f47, %f75;
	ld.shared.f32 	%f49, [%r84+4];
	ld.const.f32 	%f50, [%rd11+4];
	fma.rn.f32 	%f51, %f49, %f50, %f48;
	ld.shared.f32 	%f52, [%r84+8];
	ld.const.f32 	%f53, [%rd11+8];
	fma.rn.f32 	%f54, %f52, %f53, %f51;
	ld.shared.f32 	%f55, [%r84+12];
	ld.const.f32 	%f56, [%rd11+12];
	fma.rn.f32 	%f75, %f55, %f56, %f54;
	add.s32 	%r105, %r105, 4;
$L__BB0_18:
	setp.eq.s32 	%p19, %r27, 0;
	@%p19 bra 	$L__BB0_23;
	setp.eq.s32 	%p20, %r27, 1;
	@%p20 bra 	$L__BB0_21;
	add.s32 	%r86, %r35, %r105;
	shl.b32 	%r87, %r86, 2;
	mov.u32 	%r88, SharedInput;
	add.s32 	%r89, %r88, %r87;
	ld.shared.f32 	%f58, [%r89];
	add.s32 	%r90, %r37, %r105;
	mul.wide.s32 	%rd12, %r90, 4;
	add.s64 	%rd14, %rd16, %rd12;
	ld.const.f32 	%f59, [%rd14];
	fma.rn.f32 	%f60, %f58, %f59, %f75;
	ld.shared.f32 	%f61, [%r89+4];
	ld.const.f32 	%f62, [%rd14+4];
	fma.rn.f32 	%f75, %f61, %f62, %f60;
	add.s32 	%r105, %r105, 2;
$L__BB0_21:
	and.b32  	%r91, %r25, 1;
	setp.eq.b32 	%p21, %r91, 1;
	@%p21 bra 	$L__BB0_23;
	add.s32 	%r92, %r35, %r105;
	shl.b32 	%r93, %r92, 2;
	mov.u32 	%r94, SharedInput;
	add.s32 	%r95, %r94, %r93;
	ld.shared.f32 	%f63, [%r95];
	add.s32 	%r96, %r37, %r105;
	mul.wide.s32 	%rd15, %r96, 4;
	add.s64 	%rd17, %rd16, %rd15;
	ld.const.f32 	%f64, [%rd17];
	fma.rn.f32 	%f75, %f63, %f64, %f75;
$L__BB0_23:
	add.s32 	%r100, %r33, 1;
	setp.ne.s32 	%p22, %r33, %r24;
	@%p22 bra 	$L__BB0_12;
$L__BB0_24:
	mad.lo.s32 	%r97, %r53, %r8, %r5;
	cvta.to.global.u64 	%rd18, %rd3;
	mul.wide.s32 	%rd19, %r97, 4;
	add.s64 	%rd20, %rd18, %rd19;
	st.global.f32 	[%rd20], %f75;
$L__BB0_25:
	ret;

}


// ===== COMPILED SASS (sm_100) =====

	.target	sm_100

	.elftype	@"ET_EXEC"


//--------------------- .note.nv.tkinfo           --------------------------
	.section	.note.nv.tkinfo,"",@"SHT_NOTE"
	.sectionflags	@"SHF_NOTE_NV_TKINFO"
	.tkinfo
        /*0018*/ 	.word	0x00000002
        /*0030*/ 	.string	""
        /*0030*/ 	.string	"ptxas"
        /*0030*/ 	.string	"Cuda compilation tools, release 13.0, V13.0.88"
        /*0030*/ 	.string	"Build cuda_13.0.r13.0/compiler.36424714_0"
        /*0030*/ 	.string	"-arch sm_100 -m 64 "



//--------------------- .note.nv.cuinfo           --------------------------
	.section	.note.nv.cuinfo,"",@"SHT_NOTE"
	.sectionflags	@"SHF_NOTE_NV_CUINFO"
        /*0018*/ 	.short	0x0002
        /*001a*/ 	.short	0x0064
        /*001c*/ 	.short	0x0082
	.zero		2


//--------------------- .nv.info                  --------------------------
	.section	.nv.info,"",@"SHT_CUDA_INFO"
	.align	4


	//----- nvinfo : EIATTR_REGCOUNT
	.align		4
        /*0000*/ 	.byte	0x04, 0x2f
        /*0002*/ 	.short	(.L_2 - .L_1)
	.align		4
.L_1:
        /*0004*/ 	.word	index@(_Z13Convolution2DILi16EEvPKfPfiiii)
        /*0008*/ 	.word	0x0000001e


	//----- nvinfo : EIATTR_FRAME_SIZE
	.align		4
.L_2:
        /*000c*/ 	.byte	0x04, 0x11
        /*000e*/ 	.short	(.L_4 - .L_3)
	.align		4
.L_3:
        /*0010*/ 	.word	index@(_Z13Convolution2DILi16EEvPKfPfiiii)
        /*0014*/ 	.word	0x00000000


	//----- nvinfo : EIATTR_MIN_STACK_SIZE
	.align		4
.L_4:
        /*0018*/ 	.byte	0x04, 0x12
        /*001a*/ 	.short	(.L_6 - .L_5)
	.align		4
.L_5:
        /*001c*/ 	.word	index@(_Z13Convolution2DILi16EEvPKfPfiiii)
        /*0020*/ 	.word	0x00000000
.L_6:


//--------------------- .nv.compat                --------------------------
	.section	.nv.compat,"",@"SHT_CUDA_COMPAT_INFO"
	.align	4
        /*0000*/ 	.byte	0x02, 0x09, 0x00, 0x00, 0x02, 0x02, 0x01, 0x00, 0x02, 0x05, 0x05, 0x00, 0x03, 0x07, 0x01, 0x01
        /*0010*/ 	.byte	0x02, 0x03, 0x00, 0x00, 0x02, 0x06, 0x01, 0x00, 0x04, 0x0b, 0x08, 0x00, 0x09, 0x00, 0x00, 0x00
        /*0020*/ 	.byte	0x00, 0x00, 0x00, 0x00


//--------------------- .nv.info._Z13Convolution2DILi16EEvPKfPfiiii --------------------------
	.section	.nv.info._Z13Convolution2DILi16EEvPKfPfiiii,"",@"SHT_CUDA_INFO"
	.sectionflags	@""
	.align	4


	//----- nvinfo : EIATTR_CUDA_API_VERSION
	.align		4
        /*0000*/ 	.byte	0x04, 0x37
        /*0002*/ 	.short	(.L_8 - .L_7)
.L_7:
        /*0004*/ 	.word	0x00000082


	//----- nvinfo : EIATTR_KPARAM_INFO
	.align		4
.L_8:
        /*0008*/ 	.byte	0x04, 0x17
        /*000a*/ 	.short	(.L_10 - .L_9)
.L_9:
        /*000c*/ 	.word	0x00000000
        /*0010*/ 	.short	0x0005
        /*0012*/ 	.short	0x001c
        /*0014*/ 	.byte	0x00, 0xf0, 0x11, 0x00


	//----- nvinfo : EIATTR_KPARAM_INFO
	.align		4
.L_10:
        /*0018*/ 	.byte	0x04, 0x17
        /*001a*/ 	.short	(.L_12 - .L_11)
.L_11:
        /*001c*/ 	.word	0x00000000
        /*0020*/ 	.short	0x0004
        /*0022*/ 	.short	0x0018
        /*0024*/ 	.byte	0x00, 0xf0, 0x11, 0x00


	//----- nvinfo : EIATTR_KPARAM_INFO
	.align		4
.L_12:
        /*0028*/ 	.byte	0x04, 0x17
        /*002a*/ 	.short	(.L_14 - .L_13)
.L_13:
        /*002c*/ 	.word	0x00000000
        /*0030*/ 	.short	0x0003
        /*0032*/ 	.short	0x0014
        /*0034*/ 	.byte	0x00, 0xf0, 0x11, 0x00


	//----- nvinfo : EIATTR_KPARAM_INFO
	.align		4
.L_14:
        /*0038*/ 	.byte	0x04, 0x17
        /*003a*/ 	.short	(.L_16 - .L_15)
.L_15:
        /*003c*/ 	.word	0x00000000
        /*0040*/ 	.short	0x0002
        /*0042*/ 	.short	0x0010
        /*0044*/ 	.byte	0x00, 0xf0, 0x11, 0x00


	//----- nvinfo : EIATTR_KPARAM_INFO
	.align		4
.L_16:
        /*0048*/ 	.byte	0x04, 0x17
        /*004a*/ 	.short	(.L_18 - .L_17)
.L_17:
        /*004c*/ 	.word	0x00000000
        /*0050*/ 	.short	0x0001
        /*0052*/ 	.short	0x0008
        /*0054*/ 	.byte	0x00, 0xf5, 0x21, 0x00


	//----- nvinfo : EIATTR_KPARAM_INFO
	.align		4
.L_18:
        /*0058*/ 	.byte	0x04, 0x17
        /*005a*/ 	.short	(.L_20 - .L_19)
.L_19:
        /*005c*/ 	.word	0x00000000
        /*0060*/ 	.short	0x0000
        /*0062*/ 	.short	0x0000
        /*0064*/ 	.byte	0x00, 0xf5, 0x21, 0x00


	//----- nvinfo : EIATTR_SPARSE_MMA_MASK
	.align		4
.L_20:
        /*0068*/ 	.byte	0x03, 0x50
        /*006a*/ 	.short	0x0000


	//----- nvinfo : EIATTR_MAXREG_COUNT
	.align		4
        /*006c*/ 	.byte	0x03, 0x1b
        /*006e*/ 	.short	0x00ff


	//----- nvinfo : EIATTR_NUM_BARRIERS
	.align		4
        /*0070*/ 	.byte	0x02, 0x4c
        /*0072*/ 	.byte	0x01
	.zero		1


	//----- nvinfo : EIATTR_MERCURY_ISA_VERSION
	.align		4
        /*0074*/ 	.byte	0x03, 0x5f
        /*0076*/ 	.short	0x0101


	//----- nvinfo : EIATTR_VRC_CTA_INIT_COUNT
	.align		4
        /*0078*/ 	.byte	0x02, 0x4a
	.zero		1
	.zero		1


	//----- nvinfo : EIATTR_EXIT_INSTR_OFFSETS
	.align		4
        /*007c*/ 	.byte	0x04, 0x1c
        /*007e*/ 	.short	(.L_22 - .L_21)


	//   ....[0]....
.L_21:
        /*0080*/ 	.word	0x000003e0


	//   ....[1]....
        /*0084*/ 	.word	0x00000c50


	//----- nvinfo : EIATTR_CRS_STACK_SIZE
	.align		4
.L_22:
        /*0088*/ 	.byte	0x04, 0x1e
        /*008a*/ 	.short	(.L_24 - .L_23)
.L_23:
        /*008c*/ 	.word	0x00000000


	//----- nvinfo : EIATTR_CBANK_PARAM_SIZE
	.align		4
.L_24:
        /*0090*/ 	.byte	0x03, 0x19
        /*0092*/ 	.short	0x0020


	//----- nvinfo : EIATTR_PARAM_CBANK
	.align		4
        /*0094*/ 	.byte	0x04, 0x0a
        /*0096*/ 	.short	(.L_26 - .L_25)
	.align		4
.L_25:
        /*0098*/ 	.word	index@(.nv.constant0._Z13Convolution2DILi16EEvPKfPfiiii)
        /*009c*/ 	.short	0x0380
        /*009e*/ 	.short	0x0020


	//----- nvinfo : EIATTR_SW_WAR
	.align		4
.L_26:
        /*00a0*/ 	.byte	0x04, 0x36
        /*00a2*/ 	.short	(.L_28 - .L_27)
.L_27:
        /*00a4*/ 	.word	0x00000008
.L_28:


//--------------------- .nv.callgraph             --------------------------
	.section	.nv.callgraph,"",@"SHT_CUDA_CALLGRAPH"
	.align	4
	.sectionentsize	8
	.align		4
        /*0000*/ 	.word	0x00000000
	.align		4
        /*0004*/ 	.word	0xffffffff
	.align		4
        /*0008*/ 	.word	0x00000000
	.align		4
        /*000c*/ 	.word	0xfffffffe
	.align		4
        /*0010*/ 	.word	0x00000000
	.align		4
        /*0014*/ 	.word	0xfffffffd
	.align		4
        /*0018*/ 	.word	0x00000000
	.align		4
        /*001c*/ 	.word	0xfffffffc


//--------------------- .nv.constant3             --------------------------
	.section	.nv.constant3,"a",@progbits
	.align	4
.nv.constant3:
	.type		ConstKernel,@object
	.size		ConstKernel,(.L_0 - ConstKernel)
ConstKernel:
	.zero		1764
.L_0:


//--------------------- .text._Z13Convolution2DILi16EEvPKfPfiiii --------------------------
	.section	.text._Z13Convolution2DILi16EEvPKfPfiiii,"ax",@progbits
	.align	128
        .global         _Z13Convolution2DILi16EEvPKfPfiiii
        .type           _Z13Convolution2DILi16EEvPKfPfiiii,@function
        .size           _Z13Convolution2DILi16EEvPKfPfiiii,(.L_x_14 - _Z13Convolution2DILi16EEvPKfPfiiii)
        .other          _Z13Convolution2DILi16EEvPKfPfiiii,@"STO_CUDA_ENTRY STV_DEFAULT"
_Z13Convolution2DILi16EEvPKfPfiiii:
.text._Z13Convolution2DILi16EEvPKfPfiiii:
[----:B------:R-:W-:Y:S08]  /*0000*/  LDC R1, c[0x0][0x37c] ;  /* 0x0000df00ff017b82 */ /* 0x000ff00000000800 */
[----:B------:R-:W0:Y:S01]  /*0010*/  LDC.64 R10, c[0x0][0x398] ;  /* 0x0000e600ff0a7b82 */ /* 0x000e220000000a00 */
[----:B------:R-:W1:Y:S01]  /*0020*/  S2R R5, SR_TID.Y ;  /* 0x0000000000057919 */ /* 0x000e620000002200 */
[----:B------:R-:W2:Y:S01]  /*0030*/  LDCU UR6, c[0x0][0x360] ;  /* 0x00006c00ff0677ac */ /* 0x000ea20008000800 */
[----:B------:R-:W-:Y:S01]  /*0040*/  BSSY.RECONVERGENT B0, `(.L_x_0) ;  /* 0x0000035000007945 */ /* 0x000fe20003800200 */
[----:B------:R-:W3:Y:S01]  /*0050*/  S2R R9, SR_TID.X ;  /* 0x0000000000097919 */ /* 0x000ee20000002100 */
[----:B------:R-:W4:Y:S03]  /*0060*/  LDCU UR7, c[0x0][0x364] ;  /* 0x00006c80ff0777ac */ /* 0x000f260008000800 */
[----:B------:R-:W2:Y:S01]  /*0070*/  S2UR UR4, SR_CTAID.X ;  /* 0x00000000000479c3 */ /* 0x000ea20000002500 */
[----:B------:R-:W0:Y:S01]  /*0080*/  LDCU.64 UR10, c[0x0][0x358] ;  /* 0x00006b00ff0a77ac */ /* 0x000e220008000a00 */
[----:B------:R-:W0:Y:S06]  /*0090*/  LDCU.64 UR8, c[0x0][0x390] ;  /* 0x00007200ff0877ac */ /* 0x000e2c0008000a00 */
[----:B------:R-:W4:Y:S01]  /*00a0*/  S2UR UR5, SR_CTAID.Y ;  /* 0x00000000000579c3 */ /* 0x000f220000002600 */
[----:B0-----:R-:W-:-:S02]  /*00b0*/  LEA.HI R2, R11, R11, RZ, 0x1 ;  /* 0x0000000b0b027211 */ /* 0x001fc400078f08ff */
[----:B------:R-:W-:Y:S02]  /*00c0*/  LEA.HI R10, R10, R10, RZ, 0x1 ;  /* 0x0000000a0a0a7211 */ /* 0x000fe400078f08ff */
[----:B------:R-:W-:Y:S02]  /*00d0*/  LOP3.LUT R8, R2, 0xfffffffe, RZ, 0xc0, !PT ;  /* 0xfffffffe02087812 */ /* 0x000fe400078ec0ff */
[----:B------:R-:W-:Y:S01]  /*00e0*/  LOP3.LUT R4, R10, 0xfffffffe, RZ, 0xc0, !PT ;  /* 0xfffffffe0a047812 */ /* 0x000fe200078ec0ff */
[----:B--2---:R-:W-:Y:S02]  /*00f0*/  UIMAD UR4, UR4, UR6, URZ ;  /* 0x00000006040472a4 */ /* 0x004fe4000f8e02ff */
[----:B------:R-:W-:Y:S01]  /*0100*/  VIADD R8, R8, 0x10 ;  /* 0x0000001008087836 */ /* 0x000fe20000000000 */
[----:B------:R-:W-:Y:S01]  /*0110*/  SHF.R.S32.HI R10, RZ, 0x1, R10 ;  /* 0x00000001ff0a7819 */ /* 0x000fe2000001140a */
[----:B------:R-:W-:Y:S01]  /*0120*/  VIADD R4, R4, 0x10 ;  /* 0x0000001004047836 */ /* 0x000fe20000000000 */
[----:B------:R-:W-:-:S02]  /*0130*/  SHF.R.S32.HI R2, RZ, 0x1, R2 ;  /* 0x00000001ff027819 */ /* 0x000fc40000011402 */
[----:B-1----:R-:W-:Y:S01]  /*0140*/  ISETP.GE.AND P0, PT, R5, R8, PT ;  /* 0x000000080500720c */ /* 0x002fe20003f06270 */
[----:B---3--:R-:W-:Y:S01]  /*0150*/  VIADD R0, R9, UR4 ;  /* 0x0000000409007c36 */ /* 0x008fe20008000000 */
[----:B----4-:R-:W-:-:S06]  /*0160*/  UIMAD UR5, UR5, UR7, URZ ;  /* 0x00000007050572a4 */ /* 0x010fcc000f8e02ff */
[----:B------:R-:W-:-:S05]  /*0170*/  IADD3 R3, PT, PT, R5, UR5, RZ ;  /* 0x0000000505037c10 */ /* 0x000fca000fffe0ff */
[----:B------:R-:W-:Y:S05]  /*0180*/  @P0 BRA `(.L_x_1) ;  /* 0x0000000000800947 */ /* 0x000fea0003800000 */
[----:B------:R-:W-:Y:S01]  /*0190*/  IADD3 R11, PT, PT, -R2, UR5, RZ ;  /* 0x00000005020b7c10 */ /* 0x000fe2000fffe1ff */
[----:B------:R-:W-:Y:S01]  /*01a0*/  IMAD.MOV.U32 R13, RZ, RZ, R5 ;  /* 0x000000ffff0d7224 */ /* 0x000fe200078e0005 */
[----:B------:R-:W-:-:S07]  /*01b0*/  IADD3 R12, PT, PT, -R10, UR4, RZ ;  /* 0x000000040a0c7c10 */ /* 0x000fce000fffe1ff */
.L_x_5:
[----:B------:R-:W-:Y:S01]  /*01c0*/  ISETP.GE.AND P0, PT, R9, R4, PT ;  /* 0x000000040900720c */ /* 0x000fe20003f06270 */
[----:B------:R-:W-:-:S12]  /*01d0*/  BSSY.RECONVERGENT B1, `(.L_x_2) ;  /* 0x0000018000017945 */ /* 0x000fd80003800200 */
[----:B0-----:R-:W-:Y:S05]  /*01e0*/  @P0 BRA `(.L_x_3) ;  /* 0x0000000000580947 */ /* 0x001fea0003800000 */
[----:B------:R-:W0:Y:S01]  /*01f0*/  S2R R19, SR_CgaCtaId ;  /* 0x0000000000137919 */ /* 0x000e220000008800 */
[----:B------:R-:W-:Y:S01]  /*0200*/  MOV R6, 0x400 ;  /* 0x0000040000067802 */ /* 0x000fe20000000f00 */
[-C--:B------:R-:W-:Y:S01]  /*0210*/  IMAD R20, R4, R13.reuse, RZ ;  /* 0x0000000d04147224 */ /* 0x080fe200078e02ff */
[----:B------:R-:W-:Y:S01]  /*0220*/  IADD3 R18, PT, PT, R11, R13, RZ ;  /* 0x0000000d0b127210 */ /* 0x000fe20007ffe0ff */
[----:B------:R-:W-:Y:S01]  /*0230*/  IMAD.MOV.U32 R15, RZ, RZ, R9 ;  /* 0x000000ffff0f7224 */ /* 0x000fe200078e0009 */
[----:B0-----:R-:W-:-:S07]  /*0240*/  LEA R19, R19, R6, 0x18 ;  /* 0x0000000613137211 */ /* 0x001fce00078ec0ff */
.L_x_4:
[----:B0-----:R-:W-:Y:S02]  /*0250*/  IMAD.IADD R17, R12, 0x1, R15 ;  /* 0x000000010c117824 */ /* 0x001fe400078e020f */
[----:B------:R-:W-:-:S03]  /*0260*/  HFMA2 R14, -RZ, RZ, 0, 0 ;  /* 0x00000000ff0e7431 */ /* 0x000fc600000001ff */
[C---:B------:R-:W-:Y:S02]  /*0270*/  ISETP.GE.AND P0, PT, R17.reuse, UR8, PT ;  /* 0x0000000811007c0c */ /* 0x040fe4000bf06270 */
[----:B------:R-:W-:Y:S02]  /*0280*/  LOP3.LUT R6, R17, R18, RZ, 0xfc, !PT ;  /* 0x0000001211067212 */ /* 0x000fe400078efcff */
[----:B------:R-:W-:-:S04]  /*0290*/  ISETP.GE.OR P0, PT, R18, UR9, P0 ;  /* 0x0000000912007c0c */ /* 0x000fc80008706670 */
[----:B------:R-:W-:-:S13]  /*02a0*/  ISETP.LT.OR P0, PT, R6, RZ, P0 ;  /* 0x000000ff0600720c */ /* 0x000fda0000701670 */
[----:B------:R-:W0:Y:S01]  /*02b0*/  @!P0 LDC.64 R6, c[0x0][0x380] ;  /* 0x0000e000ff068b82 */ /* 0x000e220000000a00 */
[----:B------:R-:W-:-:S04]  /*02c0*/  @!P0 IMAD R17, R18, UR8, R17 ;  /* 0x0000000812118c24 */ /* 0x000fc8000f8e0211 */
[----:B0-----:R-:W-:-:S05]  /*02d0*/  @!P0 IMAD.WIDE R6, R17, 0x4, R6 ;  /* 0x0000000411068825 */ /* 0x001fca00078e0206 */
[----:B------:R-:W2:Y:S01]  /*02e0*/  @!P0 LDG.E R14, desc[UR10][R6.64] ;  /* 0x0000000a060e8981 */ /* 0x000ea2000c1e1900 */
[----:B------:R-:W-:Y:S01]  /*02f0*/  IMAD.IADD R16, R20, 0x1, R15 ;  /* 0x0000000114107824 */ /* 0x000fe200078e020f */
[----:B------:R-:W-:-:S03]  /*0300*/  IADD3 R15, PT, PT, R15, UR6, RZ ;  /* 0x000000060f0f7c10 */ /* 0x000fc6000fffe0ff */
[----:B------:R-:W-:Y:S01]  /*0310*/  IMAD R17, R16, 0x4, R19 ;  /* 0x0000000410117824 */ /* 0x000fe200078e0213 */
[----:B------:R-:W-:-:S04]  /*0320*/  ISETP.GE.AND P0, PT, R15, R4, PT ;  /* 0x000000040f00720c */ /* 0x000fc80003f06270 */
[----:B--2---:R0:W-:Y:S09]  /*0330*/  STS [R17], R14 ;  /* 0x0000000e11007388 */ /* 0x0041f20000000800 */
[----:B------:R-:W-:Y:S05]  /*0340*/  @!P0 BRA `(.L_x_4) ;  /* 0xfffffffc00c08947 */ /* 0x000fea000383ffff */
.L_x_3:
[----:B------:R-:W-:Y:S05]  /*0350*/  BSYNC.RECONVERGENT B1 ;  /* 0x0000000000017941 */ /* 0x000fea0003800200 */
.L_x_2:
[----:B------:R-:W-:-:S05]  /*0360*/  VIADD R13, R13, UR7 ;  /* 0x000000070d0d7c36 */ /* 0x000fca0008000000 */
[----:B------:R-:W-:-:S13]  /*0370*/  ISETP.GE.AND P0, PT, R13, R8, PT ;  /* 0x000000080d00720c */ /* 0x000fda0003f06270 */
[----:B------:R-:W-:Y:S05]  /*0380*/  @!P0 BRA `(.L_x_5) ;  /* 0xfffffffc008c8947 */ /* 0x000fea000383ffff */
.L_x_1:
[----:B------:R-:W-:Y:S05]  /*0390*/  BSYNC.RECONVERGENT B0 ;  /* 0x0000000000007941 */ /* 0x000fea0003800200 */
.L_x_0:
[----:B------:R-:W1:Y:S01]  /*03a0*/  LDCU.64 UR12, c[0x0][0x390] ;  /* 0x00007200ff0c77ac */ /* 0x000e620008000a00 */
[----:B------:R-:W-:Y:S01]  /*03b0*/  BAR.SYNC.DEFER_BLOCKING 0x0 ;  /* 0x0000000000007b1d */ /* 0x000fe20000010000 */
[----:B-1----:R-:W-:-:S04]  /*03c0*/  ISETP.GE.AND P0, PT, R3, UR13, PT ;  /* 0x0000000d03007c0c */ /* 0x002fc8000bf06270 */
[----:B------:R-:W-:-:S13]  /*03d0*/  ISETP.GE.OR P0, PT, R0, UR12, P0 ;  /* 0x0000000c00007c0c */ /* 0x000fda0008706670 */
[----:B------:R-:W-:Y:S05]  /*03e0*/  @P0 EXIT ;  /* 0x000000000000094d */ /* 0x000fea0003800000 */
[----:B------:R-:W1:Y:S01]  /*03f0*/  LDCU.64 UR4, c[0x0][0x398] ;  /* 0x00007300ff0477ac */ /* 0x000e620008000a00 */
[----:B------:R-:W-:Y:S01]  /*0400*/  IMAD.MOV.U32 R12, RZ, RZ, RZ ;  /* 0x000000ffff0c7224 */ /* 0x000fe200078e00ff */
[----:B-1----:R-:W-:-:S04]  /*0410*/  UISETP.GE.AND UP0, UPT, UR4, -0x1, UPT ;  /* 0xffffffff0400788c */ /* 0x002fc8000bf06270 */
[----:B------:R-:W-:-:S09]  /*0420*/  UISETP.LT.OR UP0, UPT, UR5, -0x1, !UP0 ;  /* 0xffffffff0500788c */ /* 0x000fd2000c701670 */
[----:B------:R-:W-:Y:S05]  /*0430*/  BRA.U UP0, `(.L_x_6) ;  /* 0x0000000500f07547 */ /* 0x000fea000b800000 */
[----:B------:R-:W1:Y:S01]  /*0440*/  S2UR UR5, SR_CgaCtaId ;  /* 0x00000000000579c3 */ /* 0x000e620000008800 */
[----:B------:R-:W-:Y:S01]  /*0450*/  IABS R7, R10 ;  /* 0x0000000a00077213 */ /* 0x000fe20000000000 */
[----:B------:R-:W-:Y:S01]  /*0460*/  ULEA.HI UR6, UR4, UR4, URZ, 0x1 ;  /* 0x0000000404067291 */ /* 0x000fe2000f8f08ff */
[----:B------:R-:W-:Y:S01]  /*0470*/  IADD3 R8, PT, PT, R2, R5, RZ ;  /* 0x0000000502087210 */ /* 0x000fe20007ffe0ff */
[----:B------:R-:W-:Y:S01]  /*0480*/  IMAD.MOV.U32 R12, RZ, RZ, RZ ;  /* 0x000000ffff0c7224 */ /* 0x000fe200078e00ff */
[----:B------:R-:W-:Y:S01]  /*0490*/  UMOV UR4, 0x400 ;  /* 0x0000040000047882 */ /* 0x000fe20000000000 */
[C---:B------:R-:W-:Y:S01]  /*04a0*/  IMAD.IADD R6, R10.reuse, 0x1, R7 ;  /* 0x000000010a067824 */ /* 0x040fe200078e0207 */
[----:B------:R-:W-:Y:S01]  /*04b0*/  USHF.R.S32.HI UR6, URZ, 0x1, UR6 ;  /* 0x00000001ff067899 */ /* 0x000fe20008011406 */
[----:B------:R-:W-:Y:S01]  /*04c0*/  IMAD.IADD R7, R10, 0x1, R9 ;  /* 0x000000010a077824 */ /* 0x000fe200078e0209 */
[----:B------:R-:W-:Y:S01]  /*04d0*/  IADD3 R5, PT, PT, -R2, RZ, RZ ;  /* 0x000000ff02057210 */ /* 0x000fe20007ffe1ff */
[----:B------:R-:W-:-:S05]  /*04e0*/  VIADD R10, R6, 0x1 ;  /* 0x00000001060a7836 */ /* 0x000fca0000000000 */
[----:B------:R-:W-:Y:S01]  /*04f0*/  LOP3.LUT R25, R10, 0x7, RZ, 0xc0, !PT ;  /* 0x000000070a197812 */ /* 0x000fe200078ec0ff */
[----:B-1----:R-:W-:Y:S02]  /*0500*/  ULEA UR4, UR5, UR4, 0x18 ;  /* 0x0000000405047291 */ /* 0x002fe4000f8ec0ff */
[----:B------:R-:W-:-:S04]  /*0510*/  UIADD3 UR5, UPT, UPT, -UR6, URZ, URZ ;  /* 0x000000ff06057290 */ /* 0x000fc8000fffe1ff */
[----:B------:R-:W-:Y:S02]  /*0520*/  LEA R11, R9, UR4, 0x2 ;  /* 0x00000004090b7c11 */ /* 0x000fe4000f8e10ff */
[C---:B------:R-:W-:Y:S02]  /*0530*/  LOP3.LUT R9, R10.reuse, 0xfffffff8, RZ, 0xc0, !PT ;  /* 0xfffffff80a097812 */ /* 0x040fe400078ec0ff */
[----:B------:R-:W-:Y:S02]  /*0540*/  IADD3 R11, PT, PT, R11, 0x10, RZ ;  /* 0x000000100b0b7810 */ /* 0x000fe40007ffe0ff */
[----:B------:R-:W-:Y:S01]  /*0550*/  LOP3.LUT R10, R10, 0x3, RZ, 0xc0, !PT ;  /* 0x000000030a0a7812 */ /* 0x000fe200078ec0ff */
[----:B------:R-:W-:-:S07]  /*0560*/  IMAD.MOV R9, RZ, RZ, -R9 ;  /* 0x000000ffff097224 */ /* 0x000fce00078e0a09 */
.L_x_12:
[----:B------:R-:W1:Y:S01]  /*0570*/  LDCU UR7, c[0x0][0x398] ;  /* 0x00007300ff0777ac */ /* 0x000e620008000800 */
[----:B------:R-:W-:Y:S02]  /*0580*/  ISETP.GE.U32.AND P2, PT, R6, 0x7, PT ;  /* 0x000000070600780c */ /* 0x000fe40003f46070 */
[----:B0-----:R-:W-:Y:S01]  /*0590*/  IABS R14, R2 ;  /* 0x00000002000e7213 */ /* 0x001fe20000000000 */
[----:B------:R-:W-:Y:S01]  /*05a0*/  UMOV UR4, UR5 ;  /* 0x0000000500047c82 */ /* 0x000fe20008000000 */
[----:B------:R-:W-:Y:S02]  /*05b0*/  IADD3 R13, PT, PT, R8, R5, RZ ;  /* 0x00000005080d7210 */ /* 0x000fe40007ffe0ff */
[----:B------:R-:W-:Y:S01]  /*05c0*/  ISETP.NE.AND P0, PT, R5, R14, PT ;  /* 0x0000000e0500720c */ /* 0x000fe20003f05270 */
[----:B------:R-:W-:Y:S01]  /*05d0*/  IMAD.IADD R14, R2, 0x1, R5 ;  /* 0x00000001020e7824 */ /* 0x000fe200078e0205 */
[----:B------:R-:W-:Y:S01]  /*05e0*/  ISETP.NE.AND P1, PT, R25, RZ, PT ;  /* 0x000000ff1900720c */ /* 0x000fe20003f25270 */
[----:B------:R-:W-:-:S02]  /*05f0*/  VIADD R5, R5, 0x1 ;  /* 0x0000000105057836 */ /* 0x000fc40000000000 */
[----:B-1----:R-:W-:Y:S02]  /*0600*/  IMAD R14, R14, UR7, RZ ;  /* 0x000000070e0e7c24 */ /* 0x002fe4000f8e02ff */
[----:B------:R-:W-:Y:S08]  /*0610*/  @!P2 BRA `(.L_x_7) ;  /* 0x000000000090a947 */ /* 0x000ff00003800000 */
[----:B------:R-:W-:Y:S01]  /*0620*/  IMAD R18, R4, R13, RZ ;  /* 0x0000000d04127224 */ /* 0x000fe200078e02ff */
[----:B------:R-:W-:Y:S01]  /*0630*/  MOV R16, R9 ;  /* 0x0000000900107202 */ /* 0x000fe20000000f00 */
[----:B------:R-:W-:Y:S01]  /*0640*/  IMAD.MOV.U32 R15, RZ, RZ, R14 ;  /* 0x000000ffff0f7224 */ /* 0x000fe200078e000e */
[----:B------:R-:W-:Y:S01]  /*0650*/  UMOV UR4, UR5 ;  /* 0x0000000500047c82 */ /* 0x000fe20008000000 */
[----:B------:R-:W-:-:S07]  /*0660*/  IMAD R17, R18, 0x4, R11 ;  /* 0x0000000412117824 */ /* 0x000fce00078e020b */
.L_x_8:
[----:B------:R-:W0:Y:S01]  /*0670*/  LDS R23, [R17+-0x10] ;  /* 0xfffff00011177984 */ /* 0x000e220000000800 */
[C---:B------:R-:W-:Y:S01]  /*0680*/  IMAD.SHL.U32 R18, R15.reuse, 0x4, RZ ;  /* 0x000000040f127824 */ /* 0x040fe200078e00ff */
[----:B------:R-:W-:Y:S01]  /*0690*/  IADD3 R16, PT, PT, R16, 0x8, RZ ;  /* 0x0000000810107810 */ /* 0x000fe20007ffe0ff */
[----:B------:R-:W-:Y:S01]  /*06a0*/  UIADD3 UR4, UPT, UPT, UR4, 0x8, URZ ;  /* 0x0000000804047890 */ /* 0x000fe2000fffe0ff */
[----:B------:R-:W1:Y:S01]  /*06b0*/  LDS R24, [R17+-0xc] ;  /* 0xfffff40011187984 */ /* 0x000e620000000800 */
[----:B------:R-:W0:Y:S01]  /*06c0*/  LDC R22, c[0x3][R18] ;  /* 0x00c0000012167b82 */ /* 0x000e220000000800 */
[----:B------:R-:W-:Y:S01]  /*06d0*/  ISETP.NE.AND P2, PT, R16, RZ, PT ;  /* 0x000000ff1000720c */ /* 0x000fe20003f45270 */
[----:B------:R-:W-:Y:S01]  /*06e0*/  VIADD R15, R15, 0x8 ;  /* 0x000000080f0f7836 */ /* 0x000fe20000000000 */
[----:B------:R-:W2:Y:S04]  /*06f0*/  LDS R20, [R17+-0x8] ;  /* 0xfffff80011147984 */ /* 0x000ea80000000800 */
[----:B------:R-:W3:Y:S01]  /*0700*/  LDS R19, [R17+-0x4] ;  /* 0xfffffc0011137984 */ /* 0x000ee20000000800 */
[----:B------:R-:W1:Y:S08]  /*0710*/  LDC R26, c[0x3][R18+0x4] ;  /* 0x00c00100121a7b82 */ /* 0x000e700000000800 */
[----:B------:R-:W2:Y:S01]  /*0720*/  LDC R21, c[0x3][R18+0x8] ;  /* 0x00c0020012157b82 */ /* 0x000ea20000000800 */
[----:B0-----:R-:W-:-:S07]  /*0730*/  FFMA R23, R23, R22, R12 ;  /* 0x0000001617177223 */ /* 0x001fce000000000c */
[----:B------:R-:W3:Y:S01]  /*0740*/  LDC R12, c[0x3][R18+0xc] ;  /* 0x00c00300120c7b82 */ /* 0x000ee20000000800 */
[----:B------:R-:W0:Y:S01]  /*0750*/  LDS R22, [R17] ;  /* 0x0000000011167984 */ /* 0x000e220000000800 */
[----:B-1----:R-:W-:-:S03]  /*0760*/  FFMA R27, R24, R26, R23 ;  /* 0x0000001a181b7223 */ /* 0x002fc60000000017 */
[----:B------:R-:W1:Y:S01]  /*0770*/  LDS R24, [R17+0x4] ;  /* 0x0000040011187984 */ /* 0x000e620000000800 */
[----:B--2---:R-:W-:Y:S02]  /*0780*/  FFMA R26, R20, R21, R27 ;  /* 0x00000015141a7223 */ /* 0x004fe4000000001b */
[----:B------:R-:W0:Y:S01]  /*0790*/  LDC R21, c[0x3][R18+0x10] ;  /* 0x00c0040012157b82 */ /* 0x000e220000000800 */
[----:B------:R-:W2:Y:S04]  /*07a0*/  LDS R23, [R17+0x8] ;  /* 0x0000080011177984 */ /* 0x000ea80000000800 */
[----:B------:R4:W5:Y:S03]  /*07b0*/  LDS R20, [R17+0xc] ;  /* 0x00000c0011147984 */ /* 0x0009660000000800 */
[----:B------:R-:W5:Y:S01]  /*07c0*/  LDC R27, c[0x3][R18+0x1c] ;  /* 0x00c00700121b7b82 */ /* 0x000f620000000800 */
[----:B----4-:R-:W-:-:S02]  /*07d0*/  VIADD R17, R17, 0x20 ;  /* 0x0000002011117836 */ /* 0x010fc40000000000 */
[----:B---3--:R-:W-:-:S05]  /*07e0*/  FFMA R19, R19, R12, R26 ;  /* 0x0000000c13137223 */ /* 0x008fca000000001a */
[----:B------:R-:W1:Y:S08]  /*07f0*/  LDC R12, c[0x3][R18+0x14] ;  /* 0x00c00500120c7b82 */ /* 0x000e700000000800 */
[----:B------:R-:W2:Y:S01]  /*0800*/  LDC R26, c[0x3][R18+0x18] ;  /* 0x00c00600121a7b82 */ /* 0x000ea20000000800 */
[----:B0-----:R-:W-:-:S04]  /*0810*/  FFMA R19, R22, R21, R19 ;  /* 0x0000001516137223 */ /* 0x001fc80000000013 */
[----:B-1----:R-:W-:-:S04]  /*0820*/  FFMA R12, R24, R12, R19 ;  /* 0x0000000c180c7223 */ /* 0x002fc80000000013 */
[----:B--2---:R-:W-:-:S04]  /*0830*/  FFMA R23, R23, R26, R12 ;  /* 0x0000001a17177223 */ /* 0x004fc8000000000c */
[----:B-----5:R-:W-:Y:S01]  /*0840*/  FFMA R12, R20, R27, R23 ;  /* 0x0000001b140c7223 */ /* 0x020fe20000000017 */
[----:B------:R-:W-:Y:S06]  /*0850*/  @P2 BRA `(.L_x_8) ;  /* 0xfffffffc00842947 */ /* 0x000fec000383ffff */
.L_x_7:
[----:B------:R-:W-:Y:S01]  /*0860*/  IADD3 R14, PT, PT, R14, UR6, RZ ;  /* 0x000000060e0e7c10 */ /* 0x000fe2000fffe0ff */
[----:B------:R-:W-:Y:S01]  /*0870*/  IMAD R13, R4, R13, R7 ;  /* 0x0000000d040d7224 */ /* 0x000fe200078e0207 */
[----:B------:R-:W-:Y:S06]  /*0880*/  @!P1 BRA `(.L_x_9) ;  /* 0x0000000000d89947 */ /* 0x000fec0003800000 */
[----:B------:R-:W-:Y:S01]  /*0890*/  VIADD R15, R25, 0xffffffff ;  /* 0xffffffff190f7836 */ /* 0x000fe20000000000 */
[----:B------:R-:W-:-:S04]  /*08a0*/  ISETP.NE.AND P2, PT, R10, RZ, PT ;  /* 0x000000ff0a00720c */ /* 0x000fc80003f45270 */
[----:B------:R-:W-:-:S13]  /*08b0*/  ISETP.GE.U32.AND P1, PT, R15, 0x3, PT ;  /* 0x000000030f00780c */ /* 0x000fda0003f26070 */
[----:B------:R-:W-:Y:S05]  /*08c0*/  @!P1 BRA `(.L_x_10) ;  /* 0x0000000000509947 */ /* 0x000fea0003800000 */
[----:B------:R-:W0:Y:S01]  /*08d0*/  S2UR UR8, SR_CgaCtaId ;  /* 0x00000000000879c3 */ /* 0x000e220000008800 */
[----:B------:R-:W-:Y:S01]  /*08e0*/  UMOV UR7, 0x400 ;  /* 0x0000040000077882 */ /* 0x000fe20000000000 */
[----:B------:R-:W-:Y:S01]  /*08f0*/  VIADD R15, R13, UR4 ;  /* 0x000000040d0f7c36 */ /* 0x000fe20008000000 */
[----:B------:R-:W-:Y:S01]  /*0900*/  IADD3 R16, PT, PT, R14, UR4, RZ ;  /* 0x000000040e107c10 */ /* 0x000fe2000fffe0ff */
[----:B------:R-:W-:-:S04]  /*0910*/  UIADD3 UR4, UPT, UPT, UR4, 0x4, URZ ;  /* 0x0000000404047890 */ /* 0x000fc8000fffe0ff */
[----:B------:R-:W-:-:S04]  /*0920*/  IMAD.SHL.U32 R16, R16, 0x4, RZ ;  /* 0x0000000410107824 */ /* 0x000fc800078e00ff */
[----:B------:R-:W1:Y:S08]  /*0930*/  LDC R18, c[0x3][R16] ;  /* 0x00c0000010127b82 */ /* 0x000e700000000800 */
[----:B------:R-:W2:Y:S01]  /*0940*/  LDC R19, c[0x3][R16+0x4] ;  /* 0x00c0010010137b82 */ /* 0x000ea20000000800 */
[----:B0-----:R-:W-:-:S07]  /*0950*/  ULEA UR7, UR8, UR7, 0x18 ;  /* 0x0000000708077291 */ /* 0x001fce000f8ec0ff */
[----:B------:R-:W0:Y:S01]  /*0960*/  LDC R21, c[0x3][R16+0x8] ;  /* 0x00c0020010157b82 */ /* 0x000e220000000800 */
[----:B------:R-:W-:-:S05]  /*0970*/  LEA R15, R15, UR7, 0x2 ;  /* 0x000000070f0f7c11 */ /* 0x000fca000f8e10ff */
[----:B------:R-:W1:Y:S02]  /*0980*/  LDS R17, [R15] ;  /* 0x000000000f117984 */ /* 0x000e640000000800 */
[----:B------:R-:W3:Y:S02]  /*0990*/  LDC R23, c[0x3][R16+0xc] ;  /* 0x00c0030010177b82 */ /* 0x000ee40000000800 */
[----:B------:R-:W2:Y:S04]  /*09a0*/  LDS R20, [R15+0x4] ;  /* 0x000004000f147984 */ /* 0x000ea80000000800 */
[----:B------:R-:W0:Y:S04]  /*09b0*/  LDS R22, [R15+0x8] ;  /* 0x000008000f167984 */ /* 0x000e280000000800 */
[----:B------:R-:W3:Y:S01]  /*09c0*/  LDS R24, [R15+0xc] ;  /* 0x00000c000f187984 */ /* 0x000ee20000000800 */
[----:B-1----:R-:W-:-:S04]  /*09d0*/  FFMA R17, R17, R18, R12 ;  /* 0x0000001211117223 */ /* 0x002fc8000000000c */
[----:B--2---:R-:W-:-:S04]  /*09e0*/  FFMA R17, R20, R19, R17 ;  /* 0x0000001314117223 */ /* 0x004fc80000000011 */
[----:B0-----:R-:W-:-:S04]  /*09f0*/  FFMA R17, R22, R21, R17 ;  /* 0x0000001516117223 */ /* 0x001fc80000000011 */
[----:B---3--:R-:W-:-:S07]  /*0a00*/  FFMA R12, R24, R23, R17 ;  /* 0x00000017180c7223 */ /* 0x008fce0000000011 */
.L_x_10:
[----:B------:R-:W-:Y:S05]  /*0a10*/  @!P2 BRA `(.L_x_9) ;  /* 0x000000000074a947 */ /* 0x000fea0003800000 */
[----:B------:R-:W-:Y:S02]  /*0a20*/  ISETP.NE.AND P1, PT, R10, 0x1, PT ;  /* 0x000000010a00780c */ /* 0x000fe40003f25270 */
[----:B------:R-:W-:-:S04]  /*0a30*/  LOP3.LUT R15, R6, 0x1, RZ, 0xc0, !PT ;  /* 0x00000001060f7812 */ /* 0x000fc800078ec0ff */
[----:B------:R-:W-:-:S07]  /*0a40*/  ISETP.NE.U32.AND P2, PT, R15, 0x1, PT ;  /* 0x000000010f00780c */ /* 0x000fce0003f45070 */
[----:B------:R-:W-:Y:S06]  /*0a50*/  @!P1 BRA `(.L_x_11) ;  /* 0x0000000000389947 */ /* 0x000fec0003800000 */
        /* <DEDUP_REMOVED lines=8> */
[----:B0-----:R-:W-:-:S06]  /*0ae0*/  ULEA UR7, UR8, UR7, 0x18 ;  /* 0x0000000708077291 */ /* 0x001fcc000f8ec0ff */
[----:B------:R-:W-:-:S05]  /*0af0*/  LEA R15, R15, UR7, 0x2 ;  /* 0x000000070f0f7c11 */ /* 0x000fca000f8e10ff */
[----:B------:R-:W1:Y:S04]  /*0b00*/  LDS R17, [R15] ;  /* 0x000000000f117984 */ /* 0x000e680000000800 */
[----:B------:R-:W2:Y:S01]  /*0b10*/  LDS R19, [R15+0x4] ;  /* 0x000004000f137984 */ /* 0x000ea20000000800 */
[----:B-1----:R-:W-:-:S04]  /*0b20*/  FFMA R12, R17, R18, R12 ;  /* 0x00000012110c7223 */ /* 0x002fc8000000000c */
[----:B--2---:R-:W-:-:S07]  /*0b30*/  FFMA R12, R19, R20, R12 ;  /* 0x00000014130c7223 */ /* 0x004fce000000000c */
.L_x_11:
[----:B------:R-:W-:Y:S05]  /*0b40*/  @!P2 BRA `(.L_x_9) ;  /* 0x000000000028a947 */ /* 0x000fea0003800000 */
[----:B------:R-:W0:Y:S01]  /*0b50*/  S2UR UR8, SR_CgaCtaId ;  /* 0x00000000000879c3 */ /* 0x000e220000008800 */
[----:B------:R-:W-:Y:S01]  /*0b60*/  UMOV UR7, 0x400 ;  /* 0x0000040000077882 */ /* 0x000fe20000000000 */
[----:B------:R-:W-:Y:S01]  /*0b70*/  IADD3 R13, PT, PT, R13, UR4, RZ ;  /* 0x000000040d0d7c10 */ /* 0x000fe2000fffe0ff */
[----:B------:R-:W-:-:S05]  /*0b80*/  VIADD R14, R14, UR4 ;  /* 0x000000040e0e7c36 */ /* 0x000fca0008000000 */
[----:B------:R-:W-:-:S06]  /*0b90*/  SHF.L.U32 R14, R14, 0x2, RZ ;  /* 0x000000020e0e7819 */ /* 0x000fcc00000006ff */
[----:B------:R-:W1:Y:S01]  /*0ba0*/  LDC R14, c[0x3][R14] ;  /* 0x00c000000e0e7b82 */ /* 0x000e620000000800 */
[----:B0-----:R-:W-:-:S06]  /*0bb0*/  ULEA UR7, UR8, UR7, 0x18 ;  /* 0x0000000708077291 */ /* 0x001fcc000f8ec0ff */
[----:B------:R-:W-:-:S06]  /*0bc0*/  LEA R13, R13, UR7, 0x2 ;  /* 0x000000070d0d7c11 */ /* 0x000fcc000f8e10ff */
[----:B------:R-:W1:Y:S02]  /*0bd0*/  LDS R13, [R13] ;  /* 0x000000000d0d7984 */ /* 0x000e640000000800 */
[----:B-1----:R-:W-:-:S07]  /*0be0*/  FFMA R12, R13, R14, R12 ;  /* 0x0000000e0d0c7223 */ /* 0x002fce000000000c */
.L_x_9:
[----:B------:R-:W-:Y:S05]  /*0bf0*/  @P0 BRA `(.L_x_12) ;  /* 0xfffffff8005c0947 */ /* 0x000fea000383ffff */
.L_x_6:
[----:B------:R-:W1:Y:S01]  /*0c00*/  LDC.64 R4, c[0x0][0x388] ;  /* 0x0000e200ff047b82 */ /* 0x000e620000000a00 */
[----:B------:R-:W2:Y:S02]  /*0c10*/  LDCU UR4, c[0x0][0x390] ;  /* 0x00007200ff0477ac */ /* 0x000ea40008000800 */
[----:B--2---:R-:W-:-:S04]  /*0c20*/  IMAD R3, R3, UR4, R0 ;  /* 0x0000000403037c24 */ /* 0x004fc8000f8e0200 */
[----:B-1----:R-:W-:-:S05]  /*0c30*/  IMAD.WIDE R2, R3, 0x4, R4 ;  /* 0x0000000403027825 */ /* 0x002fca00078e0204 */
[----:B------:R-:W-:Y:S01]  /*0c40*/  STG.E desc[UR10][R2.64], R12 ;  /* 0x0000000c02007986 */ /* 0x000fe2000c10190a */
[----:B------:R-:W-:Y:S05]  /*0c50*/  EXIT ;  /* 0x000000000000794d */ /* 0x000fea0003800000 */
.L_x_13:
[----:B------:R-:W-:-:S00]  /*0c60*/  BRA `(.L_x_13) ;  /* 0xfffffffc00fc7947 */ /* 0x000fc0000383ffff */
[----:B------:R-:W-:-:S00]  /*0c70*/  NOP ;  /* 0x0000000000007918 */ /* 0x000fc00000000000 */
        /* <DEDUP_REMOVED lines=8> */
.L_x_14:


//--------------------- .nv.shared._Z13Convolution2DILi16EEvPKfPfiiii --------------------------
	.section	.nv.shared._Z13Convolution2DILi16EEvPKfPfiiii,"aw",@nobits
	.sectionflags	@""
	.align	16
	.zero		1024


//--------------------- .nv.shared.reserved.0     --------------------------
	.section	.nv.shared.reserved.0,"aw",@nobits
	.weak		__nv_reservedSMEM_offset_0_alias
	.size		__nv_reservedSMEM_offset_0_alias, 0, 64
	.other		__nv_reservedSMEM_offset_0_alias,@"STO_CUDA_RESERVED_SHARED STV_DEFAULT"
__nv_reservedSMEM_offset_0_alias:
	.zero		0
	.zero		64


//--------------------- .nv.constant0._Z13Convolution2DILi16EEvPKfPfiiii --------------------------
	.section	.nv.constant0._Z13Convolution2DILi16EEvPKfPfiiii,"a",@progbits
	.sectionflags	@""
	.align	4
.nv.constant0._Z13Convolution2DILi16EEvPKfPfiiii:
	.zero		928


//--------------------- SYMBOLS --------------------------

	.type		.nv.reservedSmem.offset0,@object
	.size		.nv.reservedSmem.offset0,0x4
	.type		.nv.reservedSmem.cap,@object
	.size		.nv.reservedSmem.cap,0x4
